//
// Generated by NVIDIA NVVM Compiler
//
// Compiler Build ID: CL-36424714
// Cuda compilation tools, release 13.0, V13.0.88
// Based on NVVM 20.0.0
//

.version 9.0
.target sm_100
.address_size 64

	// .globl	_Z20elementwise_multiplyP6float2S0_S0_j

.visible .entry _Z20elementwise_multiplyP6float2S0_S0_j(
	.param .u64 .ptr .align 1 _Z20elementwise_multiplyP6float2S0_S0_j_param_0,
	.param .u64 .ptr .align 1 _Z20elementwise_multiplyP6float2S0_S0_j_param_1,
	.param .u64 .ptr .align 1 _Z20elementwise_multiplyP6float2S0_S0_j_param_2,
	.param .u32 _Z20elementwise_multiplyP6float2S0_S0_j_param_3
)
{
	.reg .pred 	%p<2>;
	.reg .b32 	%r<6>;
	.reg .b32 	%f<10>;
	.reg .b64 	%rd<11>;

	ld.param.u64 	%rd1, [_Z20elementwise_multiplyP6float2S0_S0_j_param_0];
	ld.param.u64 	%rd2, [_Z20elementwise_multiplyP6float2S0_S0_j_param_1];
	ld.param.u64 	%rd3, [_Z20elementwise_multiplyP6float2S0_S0_j_param_2];
	ld.param.u32 	%r2, [_Z20elementwise_multiplyP6float2S0_S0_j_param_3];
	mov.u32 	%r3, %ntid.x;
	mov.u32 	%r4, %ctaid.x;
	mov.u32 	%r5, %tid.x;
	mad.lo.s32 	%r1, %r3, %r4, %r5;
	setp.ge.u32 	%p1, %r1, %r2;
	@%p1 bra 	$L__BB0_2;
	cvta.to.global.u64 	%rd4, %rd1;
	cvta.to.global.u64 	%rd5, %rd2;
	cvta.to.global.u64 	%rd6, %rd3;
	mul.wide.u32 	%rd7, %r1, 8;
	add.s64 	%rd8, %rd4, %rd7;
	ld.global.v2.f32 	{%f1, %f2}, [%rd8];
	add.s64 	%rd9, %rd5, %rd7;
	ld.global.v2.f32 	{%f3, %f4}, [%rd9];
	mul.f32 	%f5, %f1, %f3;
	mul.f32 	%f6, %f2, %f4;
	sub.f32 	%f7, %f5, %f6;
	mul.f32 	%f8, %f1, %f4;
	fma.rn.f32 	%f9, %f2, %f3, %f8;
	add.s64 	%rd10, %rd6, %rd7;
	st.global.v2.f32 	[%rd10], {%f7, %f9};
$L__BB0_2:
	ret;

}


// ===== COMPILED SASS (sm_100) =====

	.target	sm_100

	.elftype	@"ET_EXEC"


//--------------------- .note.nv.tkinfo           --------------------------
	.section	.note.nv.tkinfo,"",@"SHT_NOTE"
	.sectionflags	@"SHF_NOTE_NV_TKINFO"
	.tkinfo
        /*0018*/ 	.word	0x00000002
        /*0030*/ 	.string	""
        /*0030*/ 	.string	"ptxas"
        /*0030*/ 	.string	"Cuda compilation tools, release 13.0, V13.0.88"
        /*0030*/ 	.string	"Build cuda_13.0.r13.0/compiler.36424714_0"
        /*0030*/ 	.string	"-arch sm_100 -m 64 "



//--------------------- .note.nv.cuinfo           --------------------------
	.section	.note.nv.cuinfo,"",@"SHT_NOTE"
	.sectionflags	@"SHF_NOTE_NV_CUINFO"
        /*0018*/ 	.short	0x0002
        /*001a*/ 	.short	0x0064
        /*001c*/ 	.short	0x0082
	.zero		2


//--------------------- .nv.info                  --------------------------
	.section	.nv.info,"",@"SHT_CUDA_INFO"
	.align	4


	//----- nvinfo : EIATTR_REGCOUNT
	.align		4
        /*0000*/ 	.byte	0x04, 0x2f
        /*0002*/ 	.short	(.L_1 - .L_0)
	.align		4
.L_0:
        /*0004*/ 	.word	index@(_Z20elementwise_multiplyP6float2S0_S0_j)
        /*0008*/ 	.word	0x0000000e


	//----- nvinfo : EIATTR_FRAME_SIZE
	.align		4
.L_1:
        /*000c*/ 	.byte	0x04, 0x11
        /*000e*/ 	.short	(.L_3 - .L_2)
	.align		4
.L_2:
        /*0010*/ 	.word	index@(_Z20elementwise_multiplyP6float2S0_S0_j)
        /*0014*/ 	.word	0x00000000


	//----- nvinfo : EIATTR_MIN_STACK_SIZE
	.align		4
.L_3:
        /*0018*/ 	.byte	0x04, 0x12
        /*001a*/ 	.short	(.L_5 - .L_4)
	.align		4
.L_4:
        /*001c*/ 	.word	index@(_Z20elementwise_multiplyP6float2S0_S0_j)
        /*0020*/ 	.word	0x00000000
.L_5:


//--------------------- .nv.compat                --------------------------
	.section	.nv.compat,"",@"SHT_CUDA_COMPAT_INFO"
	.align	4
        /*0000*/ 	.byte	0x02, 0x09, 0x00, 0x00, 0x02, 0x02, 0x01, 0x00, 0x02, 0x05, 0x05, 0x00, 0x03, 0x07, 0x01, 0x01
        /*0010*/ 	.byte	0x02, 0x03, 0x00, 0x00, 0x02, 0x06, 0x01, 0x00, 0x04, 0x0b, 0x08, 0x00, 0x09, 0x00, 0x00, 0x00
        /*0020*/ 	.byte	0x00, 0x00, 0x00, 0x00


//--------------------- .nv.info._Z20elementwise_multiplyP6float2S0_S0_j --------------------------
	.section	.nv.info._Z20elementwise_multiplyP6float2S0_S0_j,"",@"SHT_CUDA_INFO"
	.sectionflags	@""
	.align	4


	//----- nvinfo : EIATTR_CUDA_API_VERSION
	.align		4
        /*0000*/ 	.byte	0x04, 0x37
        /*0002*/ 	.short	(.L_7 - .L_6)
.L_6:
        /*0004*/ 	.word	0x00000082


	//----- nvinfo : EIATTR_KPARAM_INFO
	.align		4
.L_7:
        /*0008*/ 	.byte	0x04, 0x17
        /*000a*/ 	.short	(.L_9 - .L_8)
.L_8:
        /*000c*/ 	.word	0x00000000
        /*0010*/ 	.short	0x0003
        /*0012*/ 	.short	0x0018
        /*0014*/ 	.byte	0x00, 0xf0, 0x11, 0x00


	//----- nvinfo : EIATTR_KPARAM_INFO
	.align		4
.L_9:
        /*0018*/ 	.byte	0x04, 0x17
        /*001a*/ 	.short	(.L_11 - .L_10)
.L_10:
        /*001c*/ 	.word	0x00000000
        /*0020*/ 	.short	0x0002
        /*0022*/ 	.short	0x0010
        /*0024*/ 	.byte	0x00, 0xf5, 0x21, 0x00


	//----- nvinfo : EIATTR_KPARAM_INFO
	.align		4
.L_11:
        /*0028*/ 	.byte	0x04, 0x17
        /*002a*/ 	.short	(.L_13 - .L_12)
.L_12:
        /*002c*/ 	.word	0x00000000
        /*0030*/ 	.short	0x0001
        /*0032*/ 	.short	0x0008
        /*0034*/ 	.byte	0x00, 0xf5, 0x21, 0x00


	//----- nvinfo : EIATTR_KPARAM_INFO
	.align		4
.L_13:
        /*0038*/ 	.byte	0x04, 0x17
        /*003a*/ 	.short	(.L_15 - .L_14)
.L_14:
        /*003c*/ 	.word	0x00000000
        /*0040*/ 	.short	0x0000
        /*0042*/ 	.short	0x0000
        /*0044*/ 	.byte	0x00, 0xf5, 0x21, 0x00


	//----- nvinfo : EIATTR_SPARSE_MMA_MASK
	.align		4
.L_15:
        /*0048*/ 	.byte	0x03, 0x50
        /*004a*/ 	.short	0x0000


	//----- nvinfo : EIATTR_MAXREG_COUNT
	.align		4
        /*004c*/ 	.byte	0x03, 0x1b
        /*004e*/ 	.short	0x00ff


	//----- nvinfo : EIATTR_MERCURY_ISA_VERSION
	.align		4
        /*0050*/ 	.byte	0x03, 0x5f
        /*0052*/ 	.short	0x0101


	//----- nvinfo : EIATTR_VRC_CTA_INIT_COUNT
	.align		4
        /*0054*/ 	.byte	0x02, 0x4a
	.zero		1
	.zero		1


	//----- nvinfo : EIATTR_EXIT_INSTR_OFFSETS
	.align		4
        /*0058*/ 	.byte	0x04, 0x1c
        /*005a*/ 	.short	(.L_17 - .L_16)


	//   ....[0]....
.L_16:
        /*005c*/ 	.word	0x00000070


	//   ....[1]....
        /*0060*/ 	.word	0x00000160


	//----- nvinfo : EIATTR_CBANK_PARAM_SIZE
	.align		4
.L_17:
        /*0064*/ 	.byte	0x03, 0x19
        /*0066*/ 	.short	0x001c


	//----- nvinfo : EIATTR_PARAM_CBANK
	.align		4
        /*0068*/ 	.byte	0x04, 0x0a
        /*006a*/ 	.short	(.L_19 - .L_18)
	.align		4
.L_18:
        /*006c*/ 	.word	index@(.nv.constant0._Z20elementwise_multiplyP6float2S0_S0_j)
        /*0070*/ 	.short	0x0380
        /*0072*/ 	.short	0x001c


	//----- nvinfo : EIATTR_SW_WAR
	.align		4
.L_19:
        /*0074*/ 	.byte	0x04, 0x36
        /*0076*/ 	.short	(.L_21 - .L_20)
.L_20:
        /*0078*/ 	.word	0x00000008
.L_21:


//--------------------- .nv.callgraph             --------------------------
	.section	.nv.callgraph,"",@"SHT_CUDA_CALLGRAPH"
	.align	4
	.sectionentsize	8
	.align		4
        /*0000*/ 	.word	0x00000000
	.align		4
        /*0004*/ 	.word	0xffffffff
	.align		4
        /*0008*/ 	.word	0x00000000
	.align		4
        /*000c*/ 	.word	0xfffffffe
	.align		4
        /*0010*/ 	.word	0x00000000
	.align		4
        /*0014*/ 	.word	0xfffffffd
	.align		4
        /*0018*/ 	.word	0x00000000
	.align		4
        /*001c*/ 	.word	0xfffffffc


//--------------------- .text._Z20elementwise_multiplyP6float2S0_S0_j --------------------------
	.section	.text._Z20elementwise_multiplyP6float2S0_S0_j,"ax",@progbits
	.align	128
        .global         _Z20elementwise_multiplyP6float2S0_S0_j
        .type           _Z20elementwise_multiplyP6float2S0_S0_j,@function
        .size           _Z20elementwise_multiplyP6float2S0_S0_j,(.L_x_1 - _Z20elementwise_multiplyP6float2S0_S0_j)
        .other          _Z20elementwise_multiplyP6float2S0_S0_j,@"STO_CUDA_ENTRY STV_DEFAULT"
_Z20elementwise_multiplyP6float2S0_S0_j:
.text._Z20elementwise_multiplyP6float2S0_S0_j:
[----:B------:R-:W-:Y:S01]  /*0000*/  LDC R1, c[0x0][0x37c] ;  /* 0x0000df00ff017b82 */ /* 0x000fe20000000800 */
[----:B------:R-:W0:Y:S01]  /*0010*/  S2R R9, SR_CTAID.X ;  /* 0x0000000000097919 */ /* 0x000e220000002500 */
[----:B------:R-:W0:Y:S01]  /*0020*/  LDCU UR4, c[0x0][0x360] ;  /* 0x00006c00ff0477ac */ /* 0x000e220008000800 */
[----:B------:R-:W0:Y:S01]  /*0030*/  S2R R0, SR_TID.X ;  /* 0x0000000000007919 */ /* 0x000e220000002100 */
[----:B------:R-:W1:Y:S01]  /*0040*/  LDCU UR5, c[0x0][0x398] ;  /* 0x00007300ff0577ac */ /* 0x000e620008000800 */
[----:B0-----:R-:W-:-:S05]  /*0050*/  IMAD R9, R9, UR4, R0 ;  /* 0x0000000409097c24 */ /* 0x001fca000f8e0200 */
[----:B-1----:R-:W-:-:S13]  /*0060*/  ISETP.GE.U32.AND P0, PT, R9, UR5, PT ;  /* 0x0000000509007c0c */ /* 0x002fda000bf06070 */
[----:B------:R-:W-:Y:S05]  /*0070*/  @P0 EXIT ;  /* 0x000000000000094d */ /* 0x000fea0003800000 */
[----:B------:R-:W0:Y:S01]  /*0080*/  LDC.64 R2, c[0x0][0x380] ;  /* 0x0000e000ff027b82 */ /* 0x000e220000000a00 */
[----:B------:R-:W1:Y:S07]  /*0090*/  LDCU.64 UR4, c[0x0][0x358] ;  /* 0x00006b00ff0477ac */ /* 0x000e6e0008000a00 */
[----:B------:R-:W2:Y:S08]  /*00a0*/  LDC.64 R4, c[0x0][0x388] ;  /* 0x0000e200ff047b82 */ /* 0x000eb00000000a00 */
[----:B------:R-:W3:Y:S01]  /*00b0*/  LDC.64 R6, c[0x0][0x390] ;  /* 0x0000e400ff067b82 */ /* 0x000ee20000000a00 */
[----:B0-----:R-:W-:-:S06]  /*00c0*/  IMAD.WIDE.U32 R2, R9, 0x8, R2 ;  /* 0x0000000809027825 */ /* 0x001fcc00078e0002 */
[----:B-1----:R-:W4:Y:S01]  /*00d0*/  LDG.E.64 R2, desc[UR4][R2.64] ;  /* 0x0000000402027981 */ /* 0x002f22000c1e1b00 */
[----:B--2---:R-:W-:-:S06]  /*00e0*/  IMAD.WIDE.U32 R4, R9, 0x8, R4 ;  /* 0x0000000809047825 */ /* 0x004fcc00078e0004 */
[----:B------:R-:W4:Y:S01]  /*00f0*/  LDG.E.64 R4, desc[UR4][R4.64] ;  /* 0x0000000404047981 */ /* 0x000f22000c1e1b00 */
[----:B---3--:R-:W-:-:S04]  /*0100*/  IMAD.WIDE.U32 R6, R9, 0x8, R6 ;  /* 0x0000000809067825 */ /* 0x008fc800078e0006 */
[-C--:B----4-:R-:W-:Y:S01]  /*0110*/  FMUL R11, R3, R5.reuse ;  /* 0x00000005030b7220 */ /* 0x090fe20000400000 */
[----:B------:R-:W-:-:S03]  /*0120*/  FMUL R0, R2, R5 ;  /* 0x0000000502007220 */ /* 0x000fc60000400000 */
[-C--:B------:R-:W-:Y:S01]  /*0130*/  FFMA R8, R2, R4.reuse, -R11 ;  /* 0x0000000402087223 */ /* 0x080fe2000000080b */
[----:B------:R-:W-:-:S05]  /*0140*/  FFMA R9, R3, R4, R0 ;  /* 0x0000000403097223 */ /* 0x000fca0000000000 */
[----:B------:R-:W-:Y:S01]  /*0150*/  STG.E.64 desc[UR4][R6.64], R8 ;  /* 0x0000000806007986 */ /* 0x000fe2000c101b04 */
[----:B------:R-:W-:Y:S05]  /*0160*/  EXIT ;  /* 0x000000000000794d */ /* 0x000fea0003800000 */
.L_x_0:
[----:B------:R-:W-:-:S00]  /*0170*/  BRA `(.L_x_0) ;  /* 0xfffffffc00fc7947 */ /* 0x000fc0000383ffff */
[----:B------:R-:W-:-:S00]  /*0180*/  NOP ;  /* 0x0000000000007918 */ /* 0x000fc00000000000 */
[----:B------:R-:W-:-:S00]  /*0190*/  NOP ;  /* 0x0000000000007918 */ /* 0x000fc00000000000 */
[----:B------:R-:W-:-:S00]  /*01a0*/  NOP ;  /* 0x0000000000007918 */ /* 0x000fc00000000000 */
[----:B------:R-:W-:-:S00]  /*01b0*/  NOP ;  /* 0x0000000000007918 */ /* 0x000fc00000000000 */
[----:B------:R-:W-:-:S00]  /*01c0*/  NOP ;  /* 0x0000000000007918 */ /* 0x000fc00000000000 */
[----:B------:R-:W-:-:S00]  /*01d0*/  NOP ;  /* 0x0000000000007918 */ /* 0x000fc00000000000 */
[----:B------:R-:W-:-:S00]  /*01e0*/  NOP ;  /* 0x0000000000007918 */ /* 0x000fc00000000000 */
[----:B------:R-:W-:-:S00]  /*01f0*/  NOP ;  /* 0x0000000000007918 */ /* 0x000fc00000000000 */
.L_x_1:


//--------------------- .nv.shared.reserved.0     --------------------------
	.section	.nv.shared.reserved.0,"aw",@nobits
	.weak		__nv_reservedSMEM_offset_0_alias
	.size		__nv_reservedSMEM_offset_0_alias, 0, 64
	.other		__nv_reservedSMEM_offset_0_alias,@"STO_CUDA_RESERVED_SHARED STV_DEFAULT"
__nv_reservedSMEM_offset_0_alias:
	.zero		0
	.zero		64


//--------------------- .nv.constant0._Z20elementwise_multiplyP6float2S0_S0_j --------------------------
	.section	.nv.constant0._Z20elementwise_multiplyP6float2S0_S0_j,"a",@progbits
	.sectionflags	@""
	.align	4
.nv.constant0._Z20elementwise_multiplyP6float2S0_S0_j:
	.zero		924


//--------------------- SYMBOLS --------------------------

	.type		.nv.reservedSmem.offset0,@object
	.size		.nv.reservedSmem.offset0,0x4
